//
// Generated by NVIDIA NVVM Compiler
//
// Compiler Build ID: CL-36424714
// Cuda compilation tools, release 13.0, V13.0.88
// Based on NVVM 20.0.0
//

.version 9.0
.target sm_100
.address_size 64

	// .globl	_Z7convertPfS_i

.visible .entry _Z7convertPfS_i(
	.param .u64 .ptr .align 1 _Z7convertPfS_i_param_0,
	.param .u64 .ptr .align 1 _Z7convertPfS_i_param_1,
	.param .u32 _Z7convertPfS_i_param_2
)
{
	.reg .pred 	%p<3>;
	.reg .b32 	%r<11>;
	.reg .b32 	%f<5>;
	.reg .b64 	%rd<9>;
	.reg .b64 	%fd<7>;

	ld.param.u64 	%rd3, [_Z7convertPfS_i_param_0];
	ld.param.u64 	%rd4, [_Z7convertPfS_i_param_1];
	ld.param.u32 	%r6, [_Z7convertPfS_i_param_2];
	mov.u32 	%r1, %ntid.x;
	mov.u32 	%r7, %ctaid.x;
	mov.u32 	%r8, %tid.x;
	mad.lo.s32 	%r10, %r1, %r7, %r8;
	setp.gt.s32 	%p1, %r10, 10000;
	@%p1 bra 	$L__BB0_3;
	cvta.to.global.u64 	%rd5, %rd4;
	mul.wide.s32 	%rd6, %r10, 4;
	add.s64 	%rd1, %rd5, %rd6;
	mul.lo.s32 	%r3, %r6, %r1;
	cvta.to.global.u64 	%rd2, %rd3;
$L__BB0_2:
	mul.lo.s32 	%r9, %r10, 3;
	mul.wide.s32 	%rd7, %r9, 4;
	add.s64 	%rd8, %rd2, %rd7;
	ld.global.f32 	%f1, [%rd8];
	ld.global.f32 	%f2, [%rd8+4];
	ld.global.f32 	%f3, [%rd8+8];
	cvt.f64.f32 	%fd1, %f1;
	cvt.f64.f32 	%fd2, %f2;
	mul.f64 	%fd3, %fd2, 0d3FE6B851EB851EB8;
	fma.rn.f64 	%fd4, %fd1, 0d3FCAE147AE147AE1, %fd3;
	cvt.f64.f32 	%fd5, %f3;
	fma.rn.f64 	%fd6, %fd5, 0d3FB1EB851EB851EC, %fd4;
	cvt.rn.f32.f64 	%f4, %fd6;
	st.global.f32 	[%rd1], %f4;
	add.s32 	%r10, %r10, %r3;
	setp.lt.s32 	%p2, %r10, 10001;
	@%p2 bra 	$L__BB0_2;
$L__BB0_3:
	ret;

}


// ===== COMPILED SASS (sm_100) =====

	.target	sm_100

	.elftype	@"ET_EXEC"


//--------------------- .note.nv.tkinfo           --------------------------
	.section	.note.nv.tkinfo,"",@"SHT_NOTE"
	.sectionflags	@"SHF_NOTE_NV_TKINFO"
	.tkinfo
        /*0018*/ 	.word	0x00000002
        /*0030*/ 	.string	""
        /*0030*/ 	.string	"ptxas"
        /*0030*/ 	.string	"Cuda compilation tools, release 13.0, V13.0.88"
        /*0030*/ 	.string	"Build cuda_13.0.r13.0/compiler.36424714_0"
        /*0030*/ 	.string	"-arch sm_100 -m 64 "



//--------------------- .note.nv.cuinfo           --------------------------
	.section	.note.nv.cuinfo,"",@"SHT_NOTE"
	.sectionflags	@"SHF_NOTE_NV_CUINFO"
        /*0018*/ 	.short	0x0002
        /*001a*/ 	.short	0x0064
        /*001c*/ 	.short	0x0082
	.zero		2


//--------------------- .nv.info                  --------------------------
	.section	.nv.info,"",@"SHT_CUDA_INFO"
	.align	4


	//----- nvinfo : EIATTR_REGCOUNT
	.align		4
        /*0000*/ 	.byte	0x04, 0x2f
        /*0002*/ 	.short	(.L_1 - .L_0)
	.align		4
.L_0:
        /*0004*/ 	.word	index@(_Z7convertPfS_i)
        /*0008*/ 	.word	0x00000014


	//----- nvinfo : EIATTR_FRAME_SIZE
	.align		4
.L_1:
        /*000c*/ 	.byte	0x04, 0x11
        /*000e*/ 	.short	(.L_3 - .L_2)
	.align		4
.L_2:
        /*0010*/ 	.word	index@(_Z7convertPfS_i)
        /*0014*/ 	.word	0x00000000


	//----- nvinfo : EIATTR_MIN_STACK_SIZE
	.align		4
.L_3:
        /*0018*/ 	.byte	0x04, 0x12
        /*001a*/ 	.short	(.L_5 - .L_4)
	.align		4
.L_4:
        /*001c*/ 	.word	index@(_Z7convertPfS_i)
        /*0020*/ 	.word	0x00000000
.L_5:


//--------------------- .nv.compat                --------------------------
	.section	.nv.compat,"",@"SHT_CUDA_COMPAT_INFO"
	.align	4
        /*0000*/ 	.byte	0x02, 0x09, 0x00, 0x00, 0x02, 0x02, 0x01, 0x00, 0x02, 0x05, 0x05, 0x00, 0x03, 0x07, 0x01, 0x01
        /*0010*/ 	.byte	0x02, 0x03, 0x00, 0x00, 0x02, 0x06, 0x01, 0x00, 0x04, 0x0b, 0x08, 0x00, 0x01, 0x00, 0x00, 0x00
        /*0020*/ 	.byte	0x00, 0x00, 0x00, 0x00


//--------------------- .nv.info._Z7convertPfS_i  --------------------------
	.section	.nv.info._Z7convertPfS_i,"",@"SHT_CUDA_INFO"
	.sectionflags	@""
	.align	4


	//----- nvinfo : EIATTR_CUDA_API_VERSION
	.align		4
        /*0000*/ 	.byte	0x04, 0x37
        /*0002*/ 	.short	(.L_7 - .L_6)
.L_6:
        /*0004*/ 	.word	0x00000082


	//----- nvinfo : EIATTR_KPARAM_INFO
	.align		4
.L_7:
        /*0008*/ 	.byte	0x04, 0x17
        /*000a*/ 	.short	(.L_9 - .L_8)
.L_8:
        /*000c*/ 	.word	0x00000000
        /*0010*/ 	.short	0x0002
        /*0012*/ 	.short	0x0010
        /*0014*/ 	.byte	0x00, 0xf0, 0x11, 0x00


	//----- nvinfo : EIATTR_KPARAM_INFO
	.align		4
.L_9:
        /*0018*/ 	.byte	0x04, 0x17
        /*001a*/ 	.short	(.L_11 - .L_10)
.L_10:
        /*001c*/ 	.word	0x00000000
        /*0020*/ 	.short	0x0001
        /*0022*/ 	.short	0x0008
        /*0024*/ 	.byte	0x00, 0xf5, 0x21, 0x00


	//----- nvinfo : EIATTR_KPARAM_INFO
	.align		4
.L_11:
        /*0028*/ 	.byte	0x04, 0x17
        /*002a*/ 	.short	(.L_13 - .L_12)
.L_12:
        /*002c*/ 	.word	0x00000000
        /*0030*/ 	.short	0x0000
        /*0032*/ 	.short	0x0000
        /*0034*/ 	.byte	0x00, 0xf5, 0x21, 0x00


	//----- nvinfo : EIATTR_SPARSE_MMA_MASK
	.align		4
.L_13:
        /*0038*/ 	.byte	0x03, 0x50
        /*003a*/ 	.short	0x0000


	//----- nvinfo : EIATTR_MAXREG_COUNT
	.align		4
        /*003c*/ 	.byte	0x03, 0x1b
        /*003e*/ 	.short	0x00ff


	//----- nvinfo : EIATTR_MERCURY_ISA_VERSION
	.align		4
        /*0040*/ 	.byte	0x03, 0x5f
        /*0042*/ 	.short	0x0101


	//----- nvinfo : EIATTR_VRC_CTA_INIT_COUNT
	.align		4
        /*0044*/ 	.byte	0x02, 0x4a
	.zero		1
	.zero		1


	//----- nvinfo : EIATTR_EXIT_INSTR_OFFSETS
	.align		4
        /*0048*/ 	.byte	0x04, 0x1c
        /*004a*/ 	.short	(.L_15 - .L_14)


	//   ....[0]....
.L_14:
        /*004c*/ 	.word	0x00000060


	//   ....[1]....
        /*0050*/ 	.word	0x00000220


	//----- nvinfo : EIATTR_CRS_STACK_SIZE
	.align		4
.L_15:
        /*0054*/ 	.byte	0x04, 0x1e
        /*0056*/ 	.short	(.L_17 - .L_16)
.L_16:
        /*0058*/ 	.word	0x00000000


	//----- nvinfo : EIATTR_CBANK_PARAM_SIZE
	.align		4
.L_17:
        /*005c*/ 	.byte	0x03, 0x19
        /*005e*/ 	.short	0x0014


	//----- nvinfo : EIATTR_PARAM_CBANK
	.align		4
        /*0060*/ 	.byte	0x04, 0x0a
        /*0062*/ 	.short	(.L_19 - .L_18)
	.align		4
.L_18:
        /*0064*/ 	.word	index@(.nv.constant0._Z7convertPfS_i)
        /*0068*/ 	.short	0x0380
        /*006a*/ 	.short	0x0014


	//----- nvinfo : EIATTR_SW_WAR
	.align		4
.L_19:
        /*006c*/ 	.byte	0x04, 0x36
        /*006e*/ 	.short	(.L_21 - .L_20)
.L_20:
        /*0070*/ 	.word	0x00000008
.L_21:


//--------------------- .nv.callgraph             --------------------------
	.section	.nv.callgraph,"",@"SHT_CUDA_CALLGRAPH"
	.align	4
	.sectionentsize	8
	.align		4
        /*0000*/ 	.word	0x00000000
	.align		4
        /*0004*/ 	.word	0xffffffff
	.align		4
        /*0008*/ 	.word	0x00000000
	.align		4
        /*000c*/ 	.word	0xfffffffe
	.align		4
        /*0010*/ 	.word	0x00000000
	.align		4
        /*0014*/ 	.word	0xfffffffd
	.align		4
        /*0018*/ 	.word	0x00000000
	.align		4
        /*001c*/ 	.word	0xfffffffc


//--------------------- .text._Z7convertPfS_i     --------------------------
	.section	.text._Z7convertPfS_i,"ax",@progbits
	.align	128
        .global         _Z7convertPfS_i
        .type           _Z7convertPfS_i,@function
        .size           _Z7convertPfS_i,(.L_x_2 - _Z7convertPfS_i)
        .other          _Z7convertPfS_i,@"STO_CUDA_ENTRY STV_DEFAULT"
_Z7convertPfS_i:
.text._Z7convertPfS_i:
[----:B------:R-:W-:Y:S01]  /*0000*/  LDC R1, c[0x0][0x37c] ;  /* 0x0000df00ff017b82 */ /* 0x000fe20000000800 */
[----:B------:R-:W0:Y:S01]  /*0010*/  S2R R0, SR_CTAID.X ;  /* 0x0000000000007919 */ /* 0x000e220000002500 */
[----:B------:R-:W0:Y:S01]  /*0020*/  LDCU UR4, c[0x0][0x360] ;  /* 0x00006c00ff0477ac */ /* 0x000e220008000800 */
[----:B------:R-:W0:Y:S02]  /*0030*/  S2R R3, SR_TID.X ;  /* 0x0000000000037919 */ /* 0x000e240000002100 */
[----:B0-----:R-:W-:-:S05]  /*0040*/  IMAD R0, R0, UR4, R3 ;  /* 0x0000000400007c24 */ /* 0x001fca000f8e0203 */
[----:B------:R-:W-:-:S13]  /*0050*/  ISETP.GT.AND P0, PT, R0, 0x2710, PT ;  /* 0x000027100000780c */ /* 0x000fda0003f04270 */
[----:B------:R-:W-:Y:S05]  /*0060*/  @P0 EXIT ;  /* 0x000000000000094d */ /* 0x000fea0003800000 */
[----:B------:R-:W0:Y:S01]  /*0070*/  LDC.64 R4, c[0x0][0x388] ;  /* 0x0000e200ff047b82 */ /* 0x000e220000000a00 */
[----:B------:R-:W1:Y:S07]  /*0080*/  LDCU.64 UR6, c[0x0][0x358] ;  /* 0x00006b00ff0677ac */ /* 0x000e6e0008000a00 */
[----:B------:R-:W2:Y:S08]  /*0090*/  LDC R17, c[0x0][0x390] ;  /* 0x0000e400ff117b82 */ /* 0x000eb00000000800 */
[----:B------:R-:W3:Y:S01]  /*00a0*/  LDC.64 R2, c[0x0][0x380] ;  /* 0x0000e000ff027b82 */ /* 0x000ee20000000a00 */
[----:B01----:R-:W-:-:S07]  /*00b0*/  IMAD.WIDE R4, R0, 0x4, R4 ;  /* 0x0000000400047825 */ /* 0x003fce00078e0204 */
.L_x_0:
[----:B------:R-:W-:-:S05]  /*00c0*/  LEA R7, R0, R0, 0x1 ;  /* 0x0000000000077211 */ /* 0x000fca00078e08ff */
[----:B---3--:R-:W-:-:S05]  /*00d0*/  IMAD.WIDE R6, R7, 0x4, R2 ;  /* 0x0000000407067825 */ /* 0x008fca00078e0202 */
[----:B------:R-:W3:Y:S04]  /*00e0*/  LDG.E R15, desc[UR6][R6.64+0x4] ;  /* 0x00000406060f7981 */ /* 0x000ee8000c1e1900 */
[----:B------:R-:W4:Y:S04]  /*00f0*/  LDG.E R14, desc[UR6][R6.64] ;  /* 0x00000006060e7981 */ /* 0x000f28000c1e1900 */
[----:B------:R-:W5:Y:S01]  /*0100*/  LDG.E R12, desc[UR6][R6.64+0x8] ;  /* 0x00000806060c7981 */ /* 0x000f62000c1e1900 */
[----:B------:R-:W-:Y:S01]  /*0110*/  UMOV UR8, 0xeb851eb8 ;  /* 0xeb851eb800087882 */ /* 0x000fe20000000000 */
[----:B------:R-:W-:Y:S01]  /*0120*/  UMOV UR9, 0x3fe6b851 ;  /* 0x3fe6b85100097882 */ /* 0x000fe20000000000 */
[----:B--2---:R-:W-:-:S05]  /*0130*/  IMAD R0, R17, UR4, R0 ;  /* 0x0000000411007c24 */ /* 0x004fca000f8e0200 */
[----:B------:R-:W-:Y:S01]  /*0140*/  ISETP.GE.AND P0, PT, R0, 0x2711, PT ;  /* 0x000027110000780c */ /* 0x000fe20003f06270 */
[----:B0--3--:R-:W0:Y:S08]  /*0150*/  F2F.F64.F32 R10, R15 ;  /* 0x0000000f000a7310 */ /* 0x009e300000201800 */
[----:B----4-:R-:W1:Y:S01]  /*0160*/  F2F.F64.F32 R8, R14 ;  /* 0x0000000e00087310 */ /* 0x010e620000201800 */
[----:B0-----:R-:W-:-:S07]  /*0170*/  DMUL R10, R10, UR8 ;  /* 0x000000080a0a7c28 */ /* 0x001fce0008000000 */
[----:B-----5:R-:W0:Y:S01]  /*0180*/  F2F.F64.F32 R12, R12 ;  /* 0x0000000c000c7310 */ /* 0x020e220000201800 */
[----:B------:R-:W-:Y:S01]  /*0190*/  UMOV UR8, 0xae147ae1 ;  /* 0xae147ae100087882 */ /* 0x000fe20000000000 */
[----:B------:R-:W-:Y:S02]  /*01a0*/  UMOV UR9, 0x3fcae147 ;  /* 0x3fcae14700097882 */ /* 0x000fe40000000000 */
[----:B-1----:R-:W-:Y:S01]  /*01b0*/  DFMA R8, R8, UR8, R10 ;  /* 0x0000000808087c2b */ /* 0x002fe2000800000a */
[----:B------:R-:W-:Y:S01]  /*01c0*/  UMOV UR8, 0x1eb851ec ;  /* 0x1eb851ec00087882 */ /* 0x000fe20000000000 */
[----:B------:R-:W-:-:S06]  /*01d0*/  UMOV UR9, 0x3fb1eb85 ;  /* 0x3fb1eb8500097882 */ /* 0x000fcc0000000000 */
[----:B0-----:R-:W-:-:S10]  /*01e0*/  DFMA R8, R12, UR8, R8 ;  /* 0x000000080c087c2b */ /* 0x001fd40008000008 */
[----:B------:R-:W0:Y:S02]  /*01f0*/  F2F.F32.F64 R9, R8 ;  /* 0x0000000800097310 */ /* 0x000e240000301000 */
[----:B0-----:R0:W-:Y:S01]  /*0200*/  STG.E desc[UR6][R4.64], R9 ;  /* 0x0000000904007986 */ /* 0x0011e2000c101906 */
[----:B------:R-:W-:Y:S05]  /*0210*/  @!P0 BRA `(.L_x_0) ;  /* 0xfffffffc00a88947 */ /* 0x000fea000383ffff */
[----:B------:R-:W-:Y:S05]  /*0220*/  EXIT ;  /* 0x000000000000794d */ /* 0x000fea0003800000 */
.L_x_1:
[----:B------:R-:W-:-:S00]  /*0230*/  BRA `(.L_x_1) ;  /* 0xfffffffc00fc7947 */ /* 0x000fc0000383ffff */
[----:B------:R-:W-:-:S00]  /*0240*/  NOP ;  /* 0x0000000000007918 */ /* 0x000fc00000000000 */
        /* <DEDUP_REMOVED lines=11> */
.L_x_2:


//--------------------- .nv.shared.reserved.0     --------------------------
	.section	.nv.shared.reserved.0,"aw",@nobits
	.weak		__nv_reservedSMEM_offset_0_alias
	.size		__nv_reservedSMEM_offset_0_alias, 0, 64
	.other		__nv_reservedSMEM_offset_0_alias,@"STO_CUDA_RESERVED_SHARED STV_DEFAULT"
__nv_reservedSMEM_offset_0_alias:
	.zero		0
	.zero		64


//--------------------- .nv.constant0._Z7convertPfS_i --------------------------
	.section	.nv.constant0._Z7convertPfS_i,"a",@progbits
	.sectionflags	@""
	.align	4
.nv.constant0._Z7convertPfS_i:
	.zero		916


//--------------------- SYMBOLS --------------------------

	.type		.nv.reservedSmem.offset0,@object
	.size		.nv.reservedSmem.offset0,0x4
